//
// Generated by NVIDIA NVVM Compiler
//
// Compiler Build ID: CL-36424714
// Cuda compilation tools, release 13.0, V13.0.88
// Based on NVVM 20.0.0
//

.version 9.0
.target sm_100
.address_size 64

	// .globl	_Z11saxpyKernelPfS_S_

.visible .entry _Z11saxpyKernelPfS_S_(
	.param .u64 .ptr .align 1 _Z11saxpyKernelPfS_S__param_0,
	.param .u64 .ptr .align 1 _Z11saxpyKernelPfS_S__param_1,
	.param .u64 .ptr .align 1 _Z11saxpyKernelPfS_S__param_2
)
{
	.reg .pred 	%p<2>;
	.reg .b32 	%r<9>;
	.reg .b32 	%f<6>;
	.reg .b64 	%rd<12>;

	ld.param.u64 	%rd1, [_Z11saxpyKernelPfS_S__param_0];
	ld.param.u64 	%rd2, [_Z11saxpyKernelPfS_S__param_1];
	ld.param.u64 	%rd3, [_Z11saxpyKernelPfS_S__param_2];
	mov.u32 	%r2, %ntid.x;
	mov.u32 	%r3, %ctaid.x;
	mov.u32 	%r4, %tid.x;
	mad.lo.s32 	%r1, %r2, %r3, %r4;
	setp.gt.s32 	%p1, %r1, 3999999;
	@%p1 bra 	$L__BB0_2;
	cvta.to.global.u64 	%rd4, %rd1;
	cvta.to.global.u64 	%rd5, %rd2;
	cvta.to.global.u64 	%rd6, %rd3;
	mul.hi.s32 	%r5, %r1, 274877907;
	shr.u32 	%r6, %r5, 31;
	shr.s32 	%r7, %r5, 7;
	add.s32 	%r8, %r7, %r6;
	mul.wide.s32 	%rd7, %r8, 4;
	add.s64 	%rd8, %rd4, %rd7;
	ld.global.f32 	%f1, [%rd8];
	mul.wide.s32 	%rd9, %r1, 4;
	add.s64 	%rd10, %rd5, %rd9;
	ld.global.f32 	%f2, [%rd10];
	mul.f32 	%f3, %f1, %f2;
	add.s64 	%rd11, %rd6, %rd9;
	ld.global.f32 	%f4, [%rd11];
	sub.f32 	%f5, %f4, %f3;
	st.global.f32 	[%rd11], %f5;
$L__BB0_2:
	ret;

}
	// .globl	_Z14swapRowsKernelPfS_
.visible .entry _Z14swapRowsKernelPfS_(
	.param .u64 .ptr .align 1 _Z14swapRowsKernelPfS__param_0,
	.param .u64 .ptr .align 1 _Z14swapRowsKernelPfS__param_1
)
{
	.reg .pred 	%p<2>;
	.reg .b32 	%r<5>;
	.reg .b32 	%f<3>;
	.reg .b64 	%rd<8>;

	ld.param.u64 	%rd1, [_Z14swapRowsKernelPfS__param_0];
	ld.param.u64 	%rd2, [_Z14swapRowsKernelPfS__param_1];
	mov.u32 	%r2, %ntid.x;
	mov.u32 	%r3, %ctaid.x;
	mov.u32 	%r4, %tid.x;
	mad.lo.s32 	%r1, %r2, %r3, %r4;
	setp.gt.s32 	%p1, %r1, 1999;
	@%p1 bra 	$L__BB1_2;
	cvta.to.global.u64 	%rd3, %rd1;
	cvta.to.global.u64 	%rd4, %rd2;
	mul.wide.s32 	%rd5, %r1, 4;
	add.s64 	%rd6, %rd3, %rd5;
	ld.global.f32 	%f1, [%rd6];
	add.s64 	%rd7, %rd4, %rd5;
	ld.global.f32 	%f2, [%rd7];
	st.global.f32 	[%rd6], %f2;
	st.global.f32 	[%rd7], %f1;
$L__BB1_2:
	ret;

}
	// .globl	_Z17findSwapRowKernelPfPiS0_
.visible .entry _Z17findSwapRowKernelPfPiS0_(
	.param .u64 .ptr .align 1 _Z17findSwapRowKernelPfPiS0__param_0,
	.param .u64 .ptr .align 1 _Z17findSwapRowKernelPfPiS0__param_1,
	.param .u64 .ptr .align 1 _Z17findSwapRowKernelPfPiS0__param_2
)
{
	.reg .pred 	%p<4>;
	.reg .b32 	%r<10>;
	.reg .b32 	%f<3>;
	.reg .b64 	%rd<9>;
	.reg .b64 	%fd<2>;

	ld.param.u64 	%rd2, [_Z17findSwapRowKernelPfPiS0__param_0];
	ld.param.u64 	%rd4, [_Z17findSwapRowKernelPfPiS0__param_1];
	ld.param.u64 	%rd3, [_Z17findSwapRowKernelPfPiS0__param_2];
	cvta.to.global.u64 	%rd5, %rd4;
	ld.global.u32 	%r1, [%rd5];
	setp.gt.s32 	%p1, %r1, 1999;
	mov.b32 	%r5, -1;
	mov.u32 	%r9, %r5;
	@%p1 bra 	$L__BB2_4;
	cvta.to.global.u64 	%rd1, %rd2;
	mov.u32 	%r8, %r1;
$L__BB2_2:
	mad.lo.s32 	%r6, %r8, 2000, %r1;
	mul.wide.s32 	%rd6, %r6, 4;
	add.s64 	%rd7, %rd1, %rd6;
	ld.global.f32 	%f1, [%rd7];
	abs.f32 	%f2, %f1;
	cvt.f64.f32 	%fd1, %f2;
	setp.gt.f64 	%p2, %fd1, 0d3EB0C6F7A0B5ED8D;
	mov.u32 	%r9, %r8;
	@%p2 bra 	$L__BB2_4;
	add.s32 	%r8, %r8, 1;
	setp.ne.s32 	%p3, %r8, 2000;
	mov.u32 	%r9, %r5;
	@%p3 bra 	$L__BB2_2;
$L__BB2_4:
	cvta.to.global.u64 	%rd8, %rd3;
	st.global.u32 	[%rd8], %r9;
	ret;

}
	// .globl	_Z19collectCoeffsKernelPfS_Pi
.visible .entry _Z19collectCoeffsKernelPfS_Pi(
	.param .u64 .ptr .align 1 _Z19collectCoeffsKernelPfS_Pi_param_0,
	.param .u64 .ptr .align 1 _Z19collectCoeffsKernelPfS_Pi_param_1,
	.param .u64 .ptr .align 1 _Z19collectCoeffsKernelPfS_Pi_param_2
)
{
	.reg .pred 	%p<3>;
	.reg .b32 	%r<8>;
	.reg .b32 	%f<7>;
	.reg .b64 	%rd<13>;

	ld.param.u64 	%rd1, [_Z19collectCoeffsKernelPfS_Pi_param_0];
	ld.param.u64 	%rd2, [_Z19collectCoeffsKernelPfS_Pi_param_1];
	ld.param.u64 	%rd3, [_Z19collectCoeffsKernelPfS_Pi_param_2];
	mov.u32 	%r3, %ntid.x;
	mov.u32 	%r4, %ctaid.x;
	mov.u32 	%r5, %tid.x;
	mad.lo.s32 	%r1, %r3, %r4, %r5;
	setp.gt.s32 	%p1, %r1, 1999;
	@%p1 bra 	$L__BB3_4;
	cvta.to.global.u64 	%rd4, %rd3;
	ld.global.u32 	%r2, [%rd4];
	setp.lt.s32 	%p2, %r1, %r2;
	mov.f32 	%f6, 0f3F800000;
	@%p2 bra 	$L__BB3_3;
	cvta.to.global.u64 	%rd5, %rd1;
	mad.lo.s32 	%r6, %r1, 2000, %r2;
	mul.wide.s32 	%rd6, %r6, 4;
	add.s64 	%rd7, %rd5, %rd6;
	ld.global.f32 	%f4, [%rd7];
	mul.lo.s32 	%r7, %r2, 2001;
	mul.wide.s32 	%rd8, %r7, 4;
	add.s64 	%rd9, %rd5, %rd8;
	ld.global.f32 	%f5, [%rd9];
	div.rn.f32 	%f6, %f4, %f5;
$L__BB3_3:
	cvta.to.global.u64 	%rd10, %rd2;
	mul.wide.s32 	%rd11, %r1, 4;
	add.s64 	%rd12, %rd10, %rd11;
	st.global.f32 	[%rd12], %f6;
$L__BB3_4:
	ret;

}


// ===== COMPILED SASS (sm_100) =====

	.target	sm_100

	.elftype	@"ET_EXEC"


//--------------------- .note.nv.tkinfo           --------------------------
	.section	.note.nv.tkinfo,"",@"SHT_NOTE"
	.sectionflags	@"SHF_NOTE_NV_TKINFO"
	.tkinfo
        /*0018*/ 	.word	0x00000002
        /*0030*/ 	.string	""
        /*0030*/ 	.string	"ptxas"
        /*0030*/ 	.string	"Cuda compilation tools, release 13.0, V13.0.88"
        /*0030*/ 	.string	"Build cuda_13.0.r13.0/compiler.36424714_0"
        /*0030*/ 	.string	"-arch sm_100 -m 64 "



//--------------------- .note.nv.cuinfo           --------------------------
	.section	.note.nv.cuinfo,"",@"SHT_NOTE"
	.sectionflags	@"SHF_NOTE_NV_CUINFO"
        /*0018*/ 	.short	0x0002
        /*001a*/ 	.short	0x0064
        /*001c*/ 	.short	0x0082
	.zero		2


//--------------------- .nv.info                  --------------------------
	.section	.nv.info,"",@"SHT_CUDA_INFO"
	.align	4


	//----- nvinfo : EIATTR_REGCOUNT
	.align		4
        /*0000*/ 	.byte	0x04, 0x2f
        /*0002*/ 	.short	(.L_1 - .L_0)
	.align		4
.L_0:
        /*0004*/ 	.word	index@(_Z11saxpyKernelPfS_S_)
        /*0008*/ 	.word	0x0000000e


	//----- nvinfo : EIATTR_FRAME_SIZE
	.align		4
.L_1:
        /*000c*/ 	.byte	0x04, 0x11
        /*000e*/ 	.short	(.L_3 - .L_2)
	.align		4
.L_2:
        /*0010*/ 	.word	index@(_Z11saxpyKernelPfS_S_)
        /*0014*/ 	.word	0x00000000


	//----- nvinfo : EIATTR_REGCOUNT
	.align		4
.L_3:
        /*0018*/ 	.byte	0x04, 0x2f
        /*001a*/ 	.short	(.L_5 - .L_4)
	.align		4
.L_4:
        /*001c*/ 	.word	index@(_Z14swapRowsKernelPfS_)
        /*0020*/ 	.word	0x0000000c


	//----- nvinfo : EIATTR_FRAME_SIZE
	.align		4
.L_5:
        /*0024*/ 	.byte	0x04, 0x11
        /*0026*/ 	.short	(.L_7 - .L_6)
	.align		4
.L_6:
        /*0028*/ 	.word	index@(_Z14swapRowsKernelPfS_)
        /*002c*/ 	.word	0x00000000


	//----- nvinfo : EIATTR_REGCOUNT
	.align		4
.L_7:
        /*0030*/ 	.byte	0x04, 0x2f
        /*0032*/ 	.short	(.L_9 - .L_8)
	.align		4
.L_8:
        /*0034*/ 	.word	index@(_Z17findSwapRowKernelPfPiS0_)
        /*0038*/ 	.word	0x0000000c


	//----- nvinfo : EIATTR_FRAME_SIZE
	.align		4
.L_9:
        /*003c*/ 	.byte	0x04, 0x11
        /*003e*/ 	.short	(.L_11 - .L_10)
	.align		4
.L_10:
        /*0040*/ 	.word	index@(_Z17findSwapRowKernelPfPiS0_)
        /*0044*/ 	.word	0x00000000


	//----- nvinfo : EIATTR_REGCOUNT
	.align		4
.L_11:
        /*0048*/ 	.byte	0x04, 0x2f
        /*004a*/ 	.short	(.L_13 - .L_12)
	.align		4
.L_12:
        /*004c*/ 	.word	index@(_Z19collectCoeffsKernelPfS_Pi)
        /*0050*/ 	.word	0x00000010


	//----- nvinfo : EIATTR_FRAME_SIZE
	.align		4
.L_13:
        /*0054*/ 	.byte	0x04, 0x11
        /*0056*/ 	.short	(.L_15 - .L_14)
	.align		4
.L_14:
        /*0058*/ 	.word	index@($__internal_0_$__cuda_sm3x_div_rn_noftz_f32_slowpath)
        /*005c*/ 	.word	0x00000000


	//----- nvinfo : EIATTR_FRAME_SIZE
	.align		4
.L_15:
        /*0060*/ 	.byte	0x04, 0x11
        /*0062*/ 	.short	(.L_17 - .L_16)
	.align		4
.L_16:
        /*0064*/ 	.word	index@(_Z19collectCoeffsKernelPfS_Pi)
        /*0068*/ 	.word	0x00000000


	//----- nvinfo : EIATTR_MIN_STACK_SIZE
	.align		4
.L_17:
        /*006c*/ 	.byte	0x04, 0x12
        /*006e*/ 	.short	(.L_19 - .L_18)
	.align		4
.L_18:
        /*0070*/ 	.word	index@(_Z19collectCoeffsKernelPfS_Pi)
        /*0074*/ 	.word	0x00000000


	//----- nvinfo : EIATTR_MIN_STACK_SIZE
	.align		4
.L_19:
        /*0078*/ 	.byte	0x04, 0x12
        /*007a*/ 	.short	(.L_21 - .L_20)
	.align		4
.L_20:
        /*007c*/ 	.word	index@(_Z17findSwapRowKernelPfPiS0_)
        /*0080*/ 	.word	0x00000000


	//----- nvinfo : EIATTR_MIN_STACK_SIZE
	.align		4
.L_21:
        /*0084*/ 	.byte	0x04, 0x12
        /*0086*/ 	.short	(.L_23 - .L_22)
	.align		4
.L_22:
        /*0088*/ 	.word	index@(_Z14swapRowsKernelPfS_)
        /*008c*/ 	.word	0x00000000


	//----- nvinfo : EIATTR_MIN_STACK_SIZE
	.align		4
.L_23:
        /*0090*/ 	.byte	0x04, 0x12
        /*0092*/ 	.short	(.L_25 - .L_24)
	.align		4
.L_24:
        /*0094*/ 	.word	index@(_Z11saxpyKernelPfS_S_)
        /*0098*/ 	.word	0x00000000
.L_25:


//--------------------- .nv.compat                --------------------------
	.section	.nv.compat,"",@"SHT_CUDA_COMPAT_INFO"
	.align	4
        /*0000*/ 	.byte	0x02, 0x09, 0x00, 0x00, 0x02, 0x02, 0x01, 0x00, 0x02, 0x05, 0x05, 0x00, 0x03, 0x07, 0x01, 0x01
        /*0010*/ 	.byte	0x02, 0x03, 0x00, 0x00, 0x02, 0x06, 0x01, 0x00, 0x04, 0x0b, 0x08, 0x00, 0x01, 0x00, 0x00, 0x00
        /*0020*/ 	.byte	0x00, 0x00, 0x00, 0x00


//--------------------- .nv.info._Z19collectCoeffsKernelPfS_Pi --------------------------
	.section	.nv.info._Z19collectCoeffsKernelPfS_Pi,"",@"SHT_CUDA_INFO"
	.sectionflags	@""
	.align	4


	//----- nvinfo : EIATTR_CUDA_API_VERSION
	.align		4
        /*0000*/ 	.byte	0x04, 0x37
        /*0002*/ 	.short	(.L_27 - .L_26)
.L_26:
        /*0004*/ 	.word	0x00000082


	//----- nvinfo : EIATTR_KPARAM_INFO
	.align		4
.L_27:
        /*0008*/ 	.byte	0x04, 0x17
        /*000a*/ 	.short	(.L_29 - .L_28)
.L_28:
        /*000c*/ 	.word	0x00000000
        /*0010*/ 	.short	0x0002
        /*0012*/ 	.short	0x0010
        /*0014*/ 	.byte	0x00, 0xf5, 0x21, 0x00


	//----- nvinfo : EIATTR_KPARAM_INFO
	.align		4
.L_29:
        /*0018*/ 	.byte	0x04, 0x17
        /*001a*/ 	.short	(.L_31 - .L_30)
.L_30:
        /*001c*/ 	.word	0x00000000
        /*0020*/ 	.short	0x0001
        /*0022*/ 	.short	0x0008
        /*0024*/ 	.byte	0x00, 0xf5, 0x21, 0x00


	//----- nvinfo : EIATTR_KPARAM_INFO
	.align		4
.L_31:
        /*0028*/ 	.byte	0x04, 0x17
        /*002a*/ 	.short	(.L_33 - .L_32)
.L_32:
        /*002c*/ 	.word	0x00000000
        /*0030*/ 	.short	0x0000
        /*0032*/ 	.short	0x0000
        /*0034*/ 	.byte	0x00, 0xf5, 0x21, 0x00


	//----- nvinfo : EIATTR_SPARSE_MMA_MASK
	.align		4
.L_33:
        /*0038*/ 	.byte	0x03, 0x50
        /*003a*/ 	.short	0x0000


	//----- nvinfo : EIATTR_MAXREG_COUNT
	.align		4
        /*003c*/ 	.byte	0x03, 0x1b
        /*003e*/ 	.short	0x00ff


	//----- nvinfo : EIATTR_MERCURY_ISA_VERSION
	.align		4
        /*0040*/ 	.byte	0x03, 0x5f
        /*0042*/ 	.short	0x0101


	//----- nvinfo : EIATTR_VRC_CTA_INIT_COUNT
	.align		4
        /*0044*/ 	.byte	0x02, 0x4a
	.zero		1
	.zero		1


	//----- nvinfo : EIATTR_EXIT_INSTR_OFFSETS
	.align		4
        /*0048*/ 	.byte	0x04, 0x1c
        /*004a*/ 	.short	(.L_35 - .L_34)


	//   ....[0]....
.L_34:
        /*004c*/ 	.word	0x00000060


	//   ....[1]....
        /*0050*/ 	.word	0x00000270


	//----- nvinfo : EIATTR_CRS_STACK_SIZE
	.align		4
.L_35:
        /*0054*/ 	.byte	0x04, 0x1e
        /*0056*/ 	.short	(.L_37 - .L_36)
.L_36:
        /*0058*/ 	.word	0x00000000


	//----- nvinfo : EIATTR_CBANK_PARAM_SIZE
	.align		4
.L_37:
        /*005c*/ 	.byte	0x03, 0x19
        /*005e*/ 	.short	0x0018


	//----- nvinfo : EIATTR_PARAM_CBANK
	.align		4
        /*0060*/ 	.byte	0x04, 0x0a
        /*0062*/ 	.short	(.L_39 - .L_38)
	.align		4
.L_38:
        /*0064*/ 	.word	index@(.nv.constant0._Z19collectCoeffsKernelPfS_Pi)
        /*0068*/ 	.short	0x0380
        /*006a*/ 	.short	0x0018


	//----- nvinfo : EIATTR_SW_WAR
	.align		4
.L_39:
        /*006c*/ 	.byte	0x04, 0x36
        /*006e*/ 	.short	(.L_41 - .L_40)
.L_40:
        /*0070*/ 	.word	0x00000008
.L_41:


//--------------------- .nv.info._Z17findSwapRowKernelPfPiS0_ --------------------------
	.section	.nv.info._Z17findSwapRowKernelPfPiS0_,"",@"SHT_CUDA_INFO"
	.sectionflags	@""
	.align	4


	//----- nvinfo : EIATTR_CUDA_API_VERSION
	.align		4
        /*0000*/ 	.byte	0x04, 0x37
        /*0002*/ 	.short	(.L_43 - .L_42)
.L_42:
        /*0004*/ 	.word	0x00000082


	//----- nvinfo : EIATTR_KPARAM_INFO
	.align		4
.L_43:
        /*0008*/ 	.byte	0x04, 0x17
        /*000a*/ 	.short	(.L_45 - .L_44)
.L_44:
        /*000c*/ 	.word	0x00000000
        /*0010*/ 	.short	0x0002
        /*0012*/ 	.short	0x0010
        /*0014*/ 	.byte	0x00, 0xf5, 0x21, 0x00


	//----- nvinfo : EIATTR_KPARAM_INFO
	.align		4
.L_45:
        /*0018*/ 	.byte	0x04, 0x17
        /*001a*/ 	.short	(.L_47 - .L_46)
.L_46:
        /*001c*/ 	.word	0x00000000
        /*0020*/ 	.short	0x0001
        /*0022*/ 	.short	0x0008
        /*0024*/ 	.byte	0x00, 0xf5, 0x21, 0x00


	//----- nvinfo : EIATTR_KPARAM_INFO
	.align		4
.L_47:
        /*0028*/ 	.byte	0x04, 0x17
        /*002a*/ 	.short	(.L_49 - .L_48)
.L_48:
        /*002c*/ 	.word	0x00000000
        /*0030*/ 	.short	0x0000
        /*0032*/ 	.short	0x0000
        /*0034*/ 	.byte	0x00, 0xf5, 0x21, 0x00


	//----- nvinfo : EIATTR_SPARSE_MMA_MASK
	.align		4
.L_49:
        /*0038*/ 	.byte	0x03, 0x50
        /*003a*/ 	.short	0x0000


	//----- nvinfo : EIATTR_MAXREG_COUNT
	.align		4
        /*003c*/ 	.byte	0x03, 0x1b
        /*003e*/ 	.short	0x00ff


	//----- nvinfo : EIATTR_MERCURY_ISA_VERSION
	.align		4
        /*0040*/ 	.byte	0x03, 0x5f
        /*0042*/ 	.short	0x0101


	//----- nvinfo : EIATTR_VRC_CTA_INIT_COUNT
	.align		4
        /*0044*/ 	.byte	0x02, 0x4a
	.zero		1
	.zero		1


	//----- nvinfo : EIATTR_EXIT_INSTR_OFFSETS
	.align		4
        /*0048*/ 	.byte	0x04, 0x1c
        /*004a*/ 	.short	(.L_51 - .L_50)


	//   ....[0]....
.L_50:
        /*004c*/ 	.word	0x00000180


	//----- nvinfo : EIATTR_CBANK_PARAM_SIZE
	.align		4
.L_51:
        /*0050*/ 	.byte	0x03, 0x19
        /*0052*/ 	.short	0x0018


	//----- nvinfo : EIATTR_PARAM_CBANK
	.align		4
        /*0054*/ 	.byte	0x04, 0x0a
        /*0056*/ 	.short	(.L_53 - .L_52)
	.align		4
.L_52:
        /*0058*/ 	.word	index@(.nv.constant0._Z17findSwapRowKernelPfPiS0_)
        /*005c*/ 	.short	0x0380
        /*005e*/ 	.short	0x0018


	//----- nvinfo : EIATTR_SW_WAR
	.align		4
.L_53:
        /*0060*/ 	.byte	0x04, 0x36
        /*0062*/ 	.short	(.L_55 - .L_54)
.L_54:
        /*0064*/ 	.word	0x00000008
.L_55:


//--------------------- .nv.info._Z14swapRowsKernelPfS_ --------------------------
	.section	.nv.info._Z14swapRowsKernelPfS_,"",@"SHT_CUDA_INFO"
	.sectionflags	@""
	.align	4


	//----- nvinfo : EIATTR_CUDA_API_VERSION
	.align		4
        /*0000*/ 	.byte	0x04, 0x37
        /*0002*/ 	.short	(.L_57 - .L_56)
.L_56:
        /*0004*/ 	.word	0x00000082


	//----- nvinfo : EIATTR_KPARAM_INFO
	.align		4
.L_57:
        /*0008*/ 	.byte	0x04, 0x17
        /*000a*/ 	.short	(.L_59 - .L_58)
.L_58:
        /*000c*/ 	.word	0x00000000
        /*0010*/ 	.short	0x0001
        /*0012*/ 	.short	0x0008
        /*0014*/ 	.byte	0x00, 0xf5, 0x21, 0x00


	//----- nvinfo : EIATTR_KPARAM_INFO
	.align		4
.L_59:
        /*0018*/ 	.byte	0x04, 0x17
        /*001a*/ 	.short	(.L_61 - .L_60)
.L_60:
        /*001c*/ 	.word	0x00000000
        /*0020*/ 	.short	0x0000
        /*0022*/ 	.short	0x0000
        /*0024*/ 	.byte	0x00, 0xf5, 0x21, 0x00


	//----- nvinfo : EIATTR_SPARSE_MMA_MASK
	.align		4
.L_61:
        /*0028*/ 	.byte	0x03, 0x50
        /*002a*/ 	.short	0x0000


	//----- nvinfo : EIATTR_MAXREG_COUNT
	.align		4
        /*002c*/ 	.byte	0x03, 0x1b
        /*002e*/ 	.short	0x00ff


	//----- nvinfo : EIATTR_MERCURY_ISA_VERSION
	.align		4
        /*0030*/ 	.byte	0x03, 0x5f
        /*0032*/ 	.short	0x0101


	//----- nvinfo : EIATTR_VRC_CTA_INIT_COUNT
	.align		4
        /*0034*/ 	.byte	0x02, 0x4a
	.zero		1
	.zero		1


	//----- nvinfo : EIATTR_EXIT_INSTR_OFFSETS
	.align		4
        /*0038*/ 	.byte	0x04, 0x1c
        /*003a*/ 	.short	(.L_63 - .L_62)


	//   ....[0]....
.L_62:
        /*003c*/ 	.word	0x00000060


	//   ....[1]....
        /*0040*/ 	.word	0x00000100


	//----- nvinfo : EIATTR_CBANK_PARAM_SIZE
	.align		4
.L_63:
        /*0044*/ 	.byte	0x03, 0x19
        /*0046*/ 	.short	0x0010


	//----- nvinfo : EIATTR_PARAM_CBANK
	.align		4
        /*0048*/ 	.byte	0x04, 0x0a
        /*004a*/ 	.short	(.L_65 - .L_64)
	.align		4
.L_64:
        /*004c*/ 	.word	index@(.nv.constant0._Z14swapRowsKernelPfS_)
        /*0050*/ 	.short	0x0380
        /*0052*/ 	.short	0x0010


	//----- nvinfo : EIATTR_SW_WAR
	.align		4
.L_65:
        /*0054*/ 	.byte	0x04, 0x36
        /*0056*/ 	.short	(.L_67 - .L_66)
.L_66:
        /*0058*/ 	.word	0x00000008
.L_67:


//--------------------- .nv.info._Z11saxpyKernelPfS_S_ --------------------------
	.section	.nv.info._Z11saxpyKernelPfS_S_,"",@"SHT_CUDA_INFO"
	.sectionflags	@""
	.align	4


	//----- nvinfo : EIATTR_CUDA_API_VERSION
	.align		4
        /*0000*/ 	.byte	0x04, 0x37
        /*0002*/ 	.short	(.L_69 - .L_68)
.L_68:
        /*0004*/ 	.word	0x00000082


	//----- nvinfo : EIATTR_KPARAM_INFO
	.align		4
.L_69:
        /*0008*/ 	.byte	0x04, 0x17
        /*000a*/ 	.short	(.L_71 - .L_70)
.L_70:
        /*000c*/ 	.word	0x00000000
        /*0010*/ 	.short	0x0002
        /*0012*/ 	.short	0x0010
        /*0014*/ 	.byte	0x00, 0xf5, 0x21, 0x00


	//----- nvinfo : EIATTR_KPARAM_INFO
	.align		4
.L_71:
        /*0018*/ 	.byte	0x04, 0x17
        /*001a*/ 	.short	(.L_73 - .L_72)
.L_72:
        /*001c*/ 	.word	0x00000000
        /*0020*/ 	.short	0x0001
        /*0022*/ 	.short	0x0008
        /*0024*/ 	.byte	0x00, 0xf5, 0x21, 0x00


	//----- nvinfo : EIATTR_KPARAM_INFO
	.align		4
.L_73:
        /*0028*/ 	.byte	0x04, 0x17
        /*002a*/ 	.short	(.L_75 - .L_74)
.L_74:
        /*002c*/ 	.word	0x00000000
        /*0030*/ 	.short	0x0000
        /*0032*/ 	.short	0x0000
        /*0034*/ 	.byte	0x00, 0xf5, 0x21, 0x00


	//----- nvinfo : EIATTR_SPARSE_MMA_MASK
	.align		4
.L_75:
        /*0038*/ 	.byte	0x03, 0x50
        /*003a*/ 	.short	0x0000


	//----- nvinfo : EIATTR_MAXREG_COUNT
	.align		4
        /*003c*/ 	.byte	0x03, 0x1b
        /*003e*/ 	.short	0x00ff


	//----- nvinfo : EIATTR_MERCURY_ISA_VERSION
	.align		4
        /*0040*/ 	.byte	0x03, 0x5f
        /*0042*/ 	.short	0x0101


	//----- nvinfo : EIATTR_VRC_CTA_INIT_COUNT
	.align		4
        /*0044*/ 	.byte	0x02, 0x4a
	.zero		1
	.zero		1


	//----- nvinfo : EIATTR_EXIT_INSTR_OFFSETS
	.align		4
        /*0048*/ 	.byte	0x04, 0x1c
        /*004a*/ 	.short	(.L_77 - .L_76)


	//   ....[0]....
.L_76:
        /*004c*/ 	.word	0x00000060


	//   ....[1]....
        /*0050*/ 	.word	0x00000160


	//----- nvinfo : EIATTR_CBANK_PARAM_SIZE
	.align		4
.L_77:
        /*0054*/ 	.byte	0x03, 0x19
        /*0056*/ 	.short	0x0018


	//----- nvinfo : EIATTR_PARAM_CBANK
	.align		4
        /*0058*/ 	.byte	0x04, 0x0a
        /*005a*/ 	.short	(.L_79 - .L_78)
	.align		4
.L_78:
        /*005c*/ 	.word	index@(.nv.constant0._Z11saxpyKernelPfS_S_)
        /*0060*/ 	.short	0x0380
        /*0062*/ 	.short	0x0018


	//----- nvinfo : EIATTR_SW_WAR
	.align		4
.L_79:
        /*0064*/ 	.byte	0x04, 0x36
        /*0066*/ 	.short	(.L_81 - .L_80)
.L_80:
        /*0068*/ 	.word	0x00000008
.L_81:


//--------------------- .nv.callgraph             --------------------------
	.section	.nv.callgraph,"",@"SHT_CUDA_CALLGRAPH"
	.align	4
	.sectionentsize	8
	.align		4
        /*0000*/ 	.word	0x00000000
	.align		4
        /*0004*/ 	.word	0xffffffff
	.align		4
        /*0008*/ 	.word	0x00000000
	.align		4
        /*000c*/ 	.word	0xfffffffe
	.align		4
        /*0010*/ 	.word	0x00000000
	.align		4
        /*0014*/ 	.word	0xfffffffd
	.align		4
        /*0018*/ 	.word	0x00000000
	.align		4
        /*001c*/ 	.word	0xfffffffc


//--------------------- .text._Z19collectCoeffsKernelPfS_Pi --------------------------
	.section	.text._Z19collectCoeffsKernelPfS_Pi,"ax",@progbits
	.align	128
        .global         _Z19collectCoeffsKernelPfS_Pi
        .type           _Z19collectCoeffsKernelPfS_Pi,@function
        .size           _Z19collectCoeffsKernelPfS_Pi,(.L_x_21 - _Z19collectCoeffsKernelPfS_Pi)
        .other          _Z19collectCoeffsKernelPfS_Pi,@"STO_CUDA_ENTRY STV_DEFAULT"
_Z19collectCoeffsKernelPfS_Pi:
.text._Z19collectCoeffsKernelPfS_Pi:
[----:B------:R-:W-:Y:S01]  /*0000*/  LDC R1, c[0x0][0x37c] ;  /* 0x0000df00ff017b82 */ /* 0x000fe20000000800 */
[----:B------:R-:W0:Y:S01]  /*0010*/  S2R R2, SR_CTAID.X ;  /* 0x0000000000027919 */ /* 0x000e220000002500 */
[----:B------:R-:W0:Y:S01]  /*0020*/  LDCU UR4, c[0x0][0x360] ;  /* 0x00006c00ff0477ac */ /* 0x000e220008000800 */
[----:B------:R-:W0:Y:S02]  /*0030*/  S2R R3, SR_TID.X ;  /* 0x0000000000037919 */ /* 0x000e240000002100 */
[----:B0-----:R-:W-:-:S05]  /*0040*/  IMAD R2, R2, UR4, R3 ;  /* 0x0000000402027c24 */ /* 0x001fca000f8e0203 */
[----:B------:R-:W-:-:S13]  /*0050*/  ISETP.GT.AND P0, PT, R2, 0x7cf, PT ;  /* 0x000007cf0200780c */ /* 0x000fda0003f04270 */
[----:B------:R-:W-:Y:S05]  /*0060*/  @P0 EXIT ;  /* 0x000000000000094d */ /* 0x000fea0003800000 */
[----:B------:R-:W0:Y:S01]  /*0070*/  LDC.64 R4, c[0x0][0x390] ;  /* 0x0000e400ff047b82 */ /* 0x000e220000000a00 */
[----:B------:R-:W0:Y:S02]  /*0080*/  LDCU.64 UR4, c[0x0][0x358] ;  /* 0x00006b00ff0477ac */ /* 0x000e240008000a00 */
[----:B0-----:R-:W2:Y:S01]  /*0090*/  LDG.E R3, desc[UR4][R4.64] ;  /* 0x0000000404037981 */ /* 0x001ea2000c1e1900 */
[----:B------:R-:W-:Y:S01]  /*00a0*/  BSSY.RECONVERGENT B0, `(.L_x_0) ;  /* 0x0000019000007945 */ /* 0x000fe20003800200 */
[----:B------:R-:W-:Y:S01]  /*00b0*/  IMAD.MOV.U32 R7, RZ, RZ, 0x3f800000 ;  /* 0x3f800000ff077424 */ /* 0x000fe200078e00ff */
[----:B--2---:R-:W-:-:S13]  /*00c0*/  ISETP.GE.AND P0, PT, R2, R3, PT ;  /* 0x000000030200720c */ /* 0x004fda0003f06270 */
[----:B------:R-:W-:Y:S05]  /*00d0*/  @!P0 BRA `(.L_x_1) ;  /* 0x0000000000548947 */ /* 0x000fea0003800000 */
[----:B------:R-:W0:Y:S01]  /*00e0*/  LDC.64 R4, c[0x0][0x380] ;  /* 0x0000e000ff047b82 */ /* 0x000e220000000a00 */
[----:B------:R-:W-:Y:S02]  /*00f0*/  IMAD R7, R3, 0x7d1, RZ ;  /* 0x000007d103077824 */ /* 0x000fe400078e02ff */
[----:B------:R-:W-:Y:S02]  /*0100*/  IMAD R3, R2, 0x7d0, R3 ;  /* 0x000007d002037824 */ /* 0x000fe400078e0203 */
[----:B0-----:R-:W-:-:S06]  /*0110*/  IMAD.WIDE R6, R7, 0x4, R4 ;  /* 0x0000000407067825 */ /* 0x001fcc00078e0204 */
[----:B------:R-:W2:Y:S01]  /*0120*/  LDG.E R7, desc[UR4][R6.64] ;  /* 0x0000000406077981 */ /* 0x000ea2000c1e1900 */
[----:B------:R-:W-:-:S05]  /*0130*/  IMAD.WIDE R4, R3, 0x4, R4 ;  /* 0x0000000403047825 */ /* 0x000fca00078e0204 */
[----:B------:R-:W3:Y:S01]  /*0140*/  LDG.E R0, desc[UR4][R4.64] ;  /* 0x0000000404007981 */ /* 0x000ee2000c1e1900 */
[----:B------:R-:W-:Y:S01]  /*0150*/  BSSY.RECONVERGENT B1, `(.L_x_2) ;  /* 0x000000c000017945 */ /* 0x000fe20003800200 */
[----:B--2---:R-:W0:Y:S08]  /*0160*/  MUFU.RCP R8, R7 ;  /* 0x0000000700087308 */ /* 0x004e300000001000 */
[----:B---3--:R-:W1:Y:S01]  /*0170*/  FCHK P0, R0, R7 ;  /* 0x0000000700007302 */ /* 0x008e620000000000 */
[----:B0-----:R-:W-:-:S04]  /*0180*/  FFMA R3, -R7, R8, 1 ;  /* 0x3f80000007037423 */ /* 0x001fc80000000108 */
[----:B------:R-:W-:-:S04]  /*0190*/  FFMA R3, R8, R3, R8 ;  /* 0x0000000308037223 */ /* 0x000fc80000000008 */
[----:B------:R-:W-:-:S04]  /*01a0*/  FFMA R8, R0, R3, RZ ;  /* 0x0000000300087223 */ /* 0x000fc800000000ff */
[----:B------:R-:W-:-:S04]  /*01b0*/  FFMA R9, -R7, R8, R0 ;  /* 0x0000000807097223 */ /* 0x000fc80000000100 */
[----:B------:R-:W-:Y:S01]  /*01c0*/  FFMA R3, R3, R9, R8 ;  /* 0x0000000903037223 */ /* 0x000fe20000000008 */
[----:B-1----:R-:W-:Y:S06]  /*01d0*/  @!P0 BRA `(.L_x_3) ;  /* 0x00000000000c8947 */ /* 0x002fec0003800000 */
[----:B------:R-:W-:-:S07]  /*01e0*/  MOV R4, 0x200 ;  /* 0x0000020000047802 */ /* 0x000fce0000000f00 */
[----:B------:R-:W-:Y:S05]  /*01f0*/  CALL.REL.NOINC `($__internal_0_$__cuda_sm3x_div_rn_noftz_f32_slowpath) ;  /* 0x0000000000207944 */ /* 0x000fea0003c00000 */
[----:B------:R-:W-:-:S07]  /*0200*/  IMAD.MOV.U32 R3, RZ, RZ, R0 ;  /* 0x000000ffff037224 */ /* 0x000fce00078e0000 */
.L_x_3:
[----:B------:R-:W-:Y:S05]  /*0210*/  BSYNC.RECONVERGENT B1 ;  /* 0x0000000000017941 */ /* 0x000fea0003800200 */
.L_x_2:
[----:B------:R-:W-:-:S07]  /*0220*/  IMAD.MOV.U32 R7, RZ, RZ, R3 ;  /* 0x000000ffff077224 */ /* 0x000fce00078e0003 */
.L_x_1:
[----:B------:R-:W-:Y:S05]  /*0230*/  BSYNC.RECONVERGENT B0 ;  /* 0x0000000000007941 */ /* 0x000fea0003800200 */
.L_x_0:
[----:B------:R-:W0:Y:S02]  /*0240*/  LDC.64 R4, c[0x0][0x388] ;  /* 0x0000e200ff047b82 */ /* 0x000e240000000a00 */
[----:B0-----:R-:W-:-:S05]  /*0250*/  IMAD.WIDE R2, R2, 0x4, R4 ;  /* 0x0000000402027825 */ /* 0x001fca00078e0204 */
[----:B------:R-:W-:Y:S01]  /*0260*/  STG.E desc[UR4][R2.64], R7 ;  /* 0x0000000702007986 */ /* 0x000fe2000c101904 */
[----:B------:R-:W-:Y:S05]  /*0270*/  EXIT ;  /* 0x000000000000794d */ /* 0x000fea0003800000 */
        .weak           $__internal_0_$__cuda_sm3x_div_rn_noftz_f32_slowpath
        .type           $__internal_0_$__cuda_sm3x_div_rn_noftz_f32_slowpath,@function
        .size           $__internal_0_$__cuda_sm3x_div_rn_noftz_f32_slowpath,(.L_x_21 - $__internal_0_$__cuda_sm3x_div_rn_noftz_f32_slowpath)
$__internal_0_$__cuda_sm3x_div_rn_noftz_f32_slowpath:
[----:B------:R-:W-:Y:S01]  /*0280*/  SHF.R.U32.HI R5, RZ, 0x17, R7 ;  /* 0x00000017ff057819 */ /* 0x000fe20000011607 */
[----:B------:R-:W-:Y:S01]  /*0290*/  BSSY.RECONVERGENT B2, `(.L_x_4) ;  /* 0x0000064000027945 */ /* 0x000fe20003800200 */
[--C-:B------:R-:W-:Y:S01]  /*02a0*/  SHF.R.U32.HI R3, RZ, 0x17, R0.reuse ;  /* 0x00000017ff037819 */ /* 0x100fe20000011600 */
[----:B------:R-:W-:Y:S01]  /*02b0*/  IMAD.MOV.U32 R8, RZ, RZ, R0 ;  /* 0x000000ffff087224 */ /* 0x000fe200078e0000 */
[----:B------:R-:W-:Y:S02]  /*02c0*/  LOP3.LUT R6, R5, 0xff, RZ, 0xc0, !PT ;  /* 0x000000ff05067812 */ /* 0x000fe400078ec0ff */
[----:B------:R-:W-:-:S03]  /*02d0*/  LOP3.LUT R5, R3, 0xff, RZ, 0xc0, !PT ;  /* 0x000000ff03057812 */ /* 0x000fc600078ec0ff */
[----:B------:R-:W-:Y:S02]  /*02e0*/  VIADD R11, R6, 0xffffffff ;  /* 0xffffffff060b7836 */ /* 0x000fe40000000000 */
[----:B------:R-:W-:-:S03]  /*02f0*/  VIADD R10, R5, 0xffffffff ;  /* 0xffffffff050a7836 */ /* 0x000fc60000000000 */
[----:B------:R-:W-:-:S04]  /*0300*/  ISETP.GT.U32.AND P0, PT, R11, 0xfd, PT ;  /* 0x000000fd0b00780c */ /* 0x000fc80003f04070 */
[----:B------:R-:W-:-:S13]  /*0310*/  ISETP.GT.U32.OR P0, PT, R10, 0xfd, P0 ;  /* 0x000000fd0a00780c */ /* 0x000fda0000704470 */
[----:B------:R-:W-:Y:S01]  /*0320*/  @!P0 IMAD.MOV.U32 R9, RZ, RZ, RZ ;  /* 0x000000ffff098224 */ /* 0x000fe200078e00ff */
[----:B------:R-:W-:Y:S06]  /*0330*/  @!P0 BRA `(.L_x_5) ;  /* 0x0000000000608947 */ /* 0x000fec0003800000 */
[----:B------:R-:W-:Y:S01]  /*0340*/  FSETP.GTU.FTZ.AND P0, PT, |R0|, +INF , PT ;  /* 0x7f8000000000780b */ /* 0x000fe20003f1c200 */
[----:B------:R-:W-:Y:S01]  /*0350*/  IMAD.MOV.U32 R3, RZ, RZ, R7 ;  /* 0x000000ffff037224 */ /* 0x000fe200078e0007 */
[----:B------:R-:W-:-:S04]  /*0360*/  FSETP.GTU.FTZ.AND P1, PT, |R7|, +INF , PT ;  /* 0x7f8000000700780b */ /* 0x000fc80003f3c200 */
[----:B------:R-:W-:-:S13]  /*0370*/  PLOP3.LUT P0, PT, P0, P1, PT, 0xf8, 0x8f ;  /* 0x00000000008f781c */ /* 0x000fda0000703f70 */
[----:B------:R-:W-:Y:S05]  /*0380*/  @P0 BRA `(.L_x_6) ;  /* 0x00000004004c0947 */ /* 0x000fea0003800000 */
[----:B------:R-:W-:-:S13]  /*0390*/  LOP3.LUT P0, RZ, R7, 0x7fffffff, R8, 0xc8, !PT ;  /* 0x7fffffff07ff7812 */ /* 0x000fda000780c808 */
[----:B------:R-:W-:Y:S05]  /*03a0*/  @!P0 BRA `(.L_x_7) ;  /* 0x00000004003c8947 */ /* 0x000fea0003800000 */
[C---:B------:R-:W-:Y:S02]  /*03b0*/  FSETP.NEU.FTZ.AND P2, PT, |R0|.reuse, +INF , PT ;  /* 0x7f8000000000780b */ /* 0x040fe40003f5d200 */
[----:B------:R-:W-:Y:S02]  /*03c0*/  FSETP.NEU.FTZ.AND P1, PT, |R3|, +INF , PT ;  /* 0x7f8000000300780b */ /* 0x000fe40003f3d200 */
[----:B------:R-:W-:-:S11]  /*03d0*/  FSETP.NEU.FTZ.AND P0, PT, |R0|, +INF , PT ;  /* 0x7f8000000000780b */ /* 0x000fd60003f1d200 */
[----:B------:R-:W-:Y:S05]  /*03e0*/  @!P1 BRA !P2, `(.L_x_7) ;  /* 0x00000004002c9947 */ /* 0x000fea0005000000 */
[----:B------:R-:W-:-:S04]  /*03f0*/  LOP3.LUT P2, RZ, R8, 0x7fffffff, RZ, 0xc0, !PT ;  /* 0x7fffffff08ff7812 */ /* 0x000fc8000784c0ff */
[----:B------:R-:W-:-:S13]  /*0400*/  PLOP3.LUT P1, PT, P1, P2, PT, 0x2f, 0xf2 ;  /* 0x0000000000f2781c */ /* 0x000fda0000f24577 */
[----:B------:R-:W-:Y:S05]  /*0410*/  @P1 BRA `(.L_x_8) ;  /* 0x0000000400181947 */ /* 0x000fea0003800000 */
[----:B------:R-:W-:-:S04]  /*0420*/  LOP3.LUT P1, RZ, R7, 0x7fffffff, RZ, 0xc0, !PT ;  /* 0x7fffffff07ff7812 */ /* 0x000fc8000782c0ff */
[----:B------:R-:W-:-:S13]  /*0430*/  PLOP3.LUT P0, PT, P0, P1, PT, 0x2f, 0xf2 ;  /* 0x0000000000f2781c */ /* 0x000fda0000702577 */
[----:B------:R-:W-:Y:S05]  /*0440*/  @P0 BRA `(.L_x_9) ;  /* 0x0000000400000947 */ /* 0x000fea0003800000 */
[----:B------:R-:W-:Y:S02]  /*0450*/  ISETP.GE.AND P0, PT, R10, RZ, PT ;  /* 0x000000ff0a00720c */ /* 0x000fe40003f06270 */
[----:B------:R-:W-:-:S11]  /*0460*/  ISETP.GE.AND P1, PT, R11, RZ, PT ;  /* 0x000000ff0b00720c */ /* 0x000fd60003f26270 */
[----:B------:R-:W-:Y:S02]  /*0470*/  @P0 IMAD.MOV.U32 R9, RZ, RZ, RZ ;  /* 0x000000ffff090224 */ /* 0x000fe400078e00ff */
[----:B------:R-:W-:Y:S01]  /*0480*/  @!P0 FFMA R8, R0, 1.84467440737095516160e+19, RZ ;  /* 0x5f80000000088823 */ /* 0x000fe200000000ff */
[----:B------:R-:W-:Y:S02]  /*0490*/  @!P0 IMAD.MOV.U32 R9, RZ, RZ, -0x40 ;  /* 0xffffffc0ff098424 */ /* 0x000fe400078e00ff */
[----:B------:R-:W-:Y:S02]  /*04a0*/  @!P1 FFMA R7, R3, 1.84467440737095516160e+19, RZ ;  /* 0x5f80000003079823 */ /* 0x000fe400000000ff */
[----:B------:R-:W-:-:S07]  /*04b0*/  @!P1 VIADD R9, R9, 0x40 ;  /* 0x0000004009099836 */ /* 0x000fce0000000000 */
.L_x_5:
[----:B------:R-:W-:Y:S01]  /*04c0*/  LEA R0, R6, 0xc0800000, 0x17 ;  /* 0xc080000006007811 */ /* 0x000fe200078eb8ff */
[----:B------:R-:W-:Y:S01]  /*04d0*/  VIADD R5, R5, 0xffffff81 ;  /* 0xffffff8105057836 */ /* 0x000fe20000000000 */
[----:B------:R-:W-:Y:S03]  /*04e0*/  BSSY.RECONVERGENT B3, `(.L_x_10) ;  /* 0x0000035000037945 */ /* 0x000fe60003800200 */
[----:B------:R-:W-:Y:S01]  /*04f0*/  IMAD.IADD R7, R7, 0x1, -R0 ;  /* 0x0000000107077824 */ /* 0x000fe200078e0a00 */
[C---:B------:R-:W-:Y:S01]  /*0500*/  IADD3 R6, PT, PT, R5.reuse, 0x7f, -R6 ;  /* 0x0000007f05067810 */ /* 0x040fe20007ffe806 */
[----:B------:R-:W-:Y:S02]  /*0510*/  IMAD R0, R5, -0x800000, R8 ;  /* 0xff80000005007824 */ /* 0x000fe400078e0208 */
[----:B------:R-:W0:Y:S01]  /*0520*/  MUFU.RCP R3, R7 ;  /* 0x0000000700037308 */ /* 0x000e220000001000 */
[----:B------:R-:W-:Y:S01]  /*0530*/  FADD.FTZ R11, -R7, -RZ ;  /* 0x800000ff070b7221 */ /* 0x000fe20000010100 */
[----:B------:R-:W-:-:S03]  /*0540*/  IMAD.IADD R6, R6, 0x1, R9 ;  /* 0x0000000106067824 */ /* 0x000fc600078e0209 */
[----:B0-----:R-:W-:-:S04]  /*0550*/  FFMA R10, R3, R11, 1 ;  /* 0x3f800000030a7423 */ /* 0x001fc8000000000b */
[----:B------:R-:W-:-:S04]  /*0560*/  FFMA R10, R3, R10, R3 ;  /* 0x0000000a030a7223 */ /* 0x000fc80000000003 */
[----:B------:R-:W-:-:S04]  /*0570*/  FFMA R3, R0, R10, RZ ;  /* 0x0000000a00037223 */ /* 0x000fc800000000ff */
[----:B------:R-:W-:-:S04]  /*0580*/  FFMA R8, R11, R3, R0 ;  /* 0x000000030b087223 */ /* 0x000fc80000000000 */
[----:B------:R-:W-:-:S04]  /*0590*/  FFMA R13, R10, R8, R3 ;  /* 0x000000080a0d7223 */ /* 0x000fc80000000003 */
[----:B------:R-:W-:-:S04]  /*05a0*/  FFMA R8, R11, R13, R0 ;  /* 0x0000000d0b087223 */ /* 0x000fc80000000000 */
[----:B------:R-:W-:-:S05]  /*05b0*/  FFMA R0, R10, R8, R13 ;  /* 0x000000080a007223 */ /* 0x000fca000000000d */
[----:B------:R-:W-:-:S04]  /*05c0*/  SHF.R.U32.HI R3, RZ, 0x17, R0 ;  /* 0x00000017ff037819 */ /* 0x000fc80000011600 */
[----:B------:R-:W-:-:S05]  /*05d0*/  LOP3.LUT R3, R3, 0xff, RZ, 0xc0, !PT ;  /* 0x000000ff03037812 */ /* 0x000fca00078ec0ff */
[----:B------:R-:W-:-:S04]  /*05e0*/  IMAD.IADD R7, R3, 0x1, R6 ;  /* 0x0000000103077824 */ /* 0x000fc800078e0206 */
[----:B------:R-:W-:-:S05]  /*05f0*/  VIADD R3, R7, 0xffffffff ;  /* 0xffffffff07037836 */ /* 0x000fca0000000000 */
[----:B------:R-:W-:-:S13]  /*0600*/  ISETP.GE.U32.AND P0, PT, R3, 0xfe, PT ;  /* 0x000000fe0300780c */ /* 0x000fda0003f06070 */
[----:B------:R-:W-:Y:S05]  /*0610*/  @!P0 BRA `(.L_x_11) ;  /* 0x0000000000808947 */ /* 0x000fea0003800000 */
[----:B------:R-:W-:-:S13]  /*0620*/  ISETP.GT.AND P0, PT, R7, 0xfe, PT ;  /* 0x000000fe0700780c */ /* 0x000fda0003f04270 */
[----:B------:R-:W-:Y:S05]  /*0630*/  @P0 BRA `(.L_x_12) ;  /* 0x00000000006c0947 */ /* 0x000fea0003800000 */
[----:B------:R-:W-:-:S13]  /*0640*/  ISETP.GE.AND P0, PT, R7, 0x1, PT ;  /* 0x000000010700780c */ /* 0x000fda0003f06270 */
[----:B------:R-:W-:Y:S05]  /*0650*/  @P0 BRA `(.L_x_13) ;  /* 0x0000000000740947 */ /* 0x000fea0003800000 */
[----:B------:R-:W-:Y:S02]  /*0660*/  ISETP.GE.AND P0, PT, R7, -0x18, PT ;  /* 0xffffffe80700780c */ /* 0x000fe40003f06270 */
[----:B------:R-:W-:-:S11]  /*0670*/  LOP3.LUT R0, R0, 0x80000000, RZ, 0xc0, !PT ;  /* 0x8000000000007812 */ /* 0x000fd600078ec0ff */
[----:B------:R-:W-:Y:S05]  /*0680*/  @!P0 BRA `(.L_x_13) ;  /* 0x0000000000688947 */ /* 0x000fea0003800000 */
[CCC-:B------:R-:W-:Y:S01]  /*0690*/  FFMA.RZ R3, R10.reuse, R8.reuse, R13.reuse ;  /* 0x000000080a037223 */ /* 0x1c0fe2000000c00d */
[CCC-:B------:R-:W-:Y:S01]  /*06a0*/  FFMA.RM R6, R10.reuse, R8.reuse, R13.reuse ;  /* 0x000000080a067223 */ /* 0x1c0fe2000000400d */
[C---:B------:R-:W-:Y:S02]  /*06b0*/  ISETP.NE.AND P2, PT, R7.reuse, RZ, PT ;  /* 0x000000ff0700720c */ /* 0x040fe40003f45270 */
[----:B------:R-:W-:Y:S02]  /*06c0*/  ISETP.NE.AND P1, PT, R7, RZ, PT ;  /* 0x000000ff0700720c */ /* 0x000fe40003f25270 */
[----:B------:R-:W-:Y:S01]  /*06d0*/  LOP3.LUT R5, R3, 0x7fffff, RZ, 0xc0, !PT ;  /* 0x007fffff03057812 */ /* 0x000fe200078ec0ff */
[----:B------:R-:W-:Y:S01]  /*06e0*/  FFMA.RP R3, R10, R8, R13 ;  /* 0x000000080a037223 */ /* 0x000fe2000000800d */
[----:B------:R-:W-:Y:S02]  /*06f0*/  VIADD R8, R7, 0x20 ;  /* 0x0000002007087836 */ /* 0x000fe40000000000 */
[----:B------:R-:W-:Y:S01]  /*0700*/  LOP3.LUT R5, R5, 0x800000, RZ, 0xfc, !PT ;  /* 0x0080000005057812 */ /* 0x000fe200078efcff */
[----:B------:R-:W-:Y:S01]  /*0710*/  IMAD.MOV R7, RZ, RZ, -R7 ;  /* 0x000000ffff077224 */ /* 0x000fe200078e0a07 */
[----:B------:R-:W-:-:S02]  /*0720*/  FSETP.NEU.FTZ.AND P0, PT, R3, R6, PT ;  /* 0x000000060300720b */ /* 0x000fc40003f1d000 */
[----:B------:R-:W-:Y:S02]  /*0730*/  SHF.L.U32 R8, R5, R8, RZ ;  /* 0x0000000805087219 */ /* 0x000fe400000006ff */
[----:B------:R-:W-:Y:S02]  /*0740*/  SEL R6, R7, RZ, P2 ;  /* 0x000000ff07067207 */ /* 0x000fe40001000000 */
[----:B------:R-:W-:Y:S02]  /*0750*/  ISETP.NE.AND P1, PT, R8, RZ, P1 ;  /* 0x000000ff0800720c */ /* 0x000fe40000f25270 */
[----:B------:R-:W-:Y:S02]  /*0760*/  SHF.R.U32.HI R6, RZ, R6, R5 ;  /* 0x00000006ff067219 */ /* 0x000fe40000011605 */
[----:B------:R-:W-:Y:S02]  /*0770*/  PLOP3.LUT P0, PT, P0, P1, PT, 0xf8, 0x8f ;  /* 0x00000000008f781c */ /* 0x000fe40000703f70 */
[----:B------:R-:W-:-:S02]  /*0780*/  SHF.R.U32.HI R8, RZ, 0x1, R6 ;  /* 0x00000001ff087819 */ /* 0x000fc40000011606 */
[----:B------:R-:W-:-:S04]  /*0790*/  SEL R3, RZ, 0x1, !P0 ;  /* 0x00000001ff037807 */ /* 0x000fc80004000000 */
[----:B------:R-:W-:-:S04]  /*07a0*/  LOP3.LUT R3, R3, 0x1, R8, 0xf8, !PT ;  /* 0x0000000103037812 */ /* 0x000fc800078ef808 */
[----:B------:R-:W-:-:S05]  /*07b0*/  LOP3.LUT R3, R3, R6, RZ, 0xc0, !PT ;  /* 0x0000000603037212 */ /* 0x000fca00078ec0ff */
[----:B------:R-:W-:-:S05]  /*07c0*/  IMAD.IADD R3, R8, 0x1, R3 ;  /* 0x0000000108037824 */ /* 0x000fca00078e0203 */
[----:B------:R-:W-:Y:S01]  /*07d0*/  LOP3.LUT R0, R3, R0, RZ, 0xfc, !PT ;  /* 0x0000000003007212 */ /* 0x000fe200078efcff */
[----:B------:R-:W-:Y:S06]  /*07e0*/  BRA `(.L_x_13) ;  /* 0x0000000000107947 */ /* 0x000fec0003800000 */
.L_x_12:
[----:B------:R-:W-:-:S04]  /*07f0*/  LOP3.LUT R0, R0, 0x80000000, RZ, 0xc0, !PT ;  /* 0x8000000000007812 */ /* 0x000fc800078ec0ff */
[----:B------:R-:W-:Y:S01]  /*0800*/  LOP3.LUT R0, R0, 0x7f800000, RZ, 0xfc, !PT ;  /* 0x7f80000000007812 */ /* 0x000fe200078efcff */
[----:B------:R-:W-:Y:S06]  /*0810*/  BRA `(.L_x_13) ;  /* 0x0000000000047947 */ /* 0x000fec0003800000 */
.L_x_11:
[----:B------:R-:W-:-:S07]  /*0820*/  IMAD R0, R6, 0x800000, R0 ;  /* 0x0080000006007824 */ /* 0x000fce00078e0200 */
.L_x_13:
[----:B------:R-:W-:Y:S05]  /*0830*/  BSYNC.RECONVERGENT B3 ;  /* 0x0000000000037941 */ /* 0x000fea0003800200 */
.L_x_10:
[----:B------:R-:W-:Y:S05]  /*0840*/  BRA `(.L_x_14) ;  /* 0x0000000000207947 */ /* 0x000fea0003800000 */
.L_x_9:
[----:B------:R-:W-:-:S04]  /*0850*/  LOP3.LUT R0, R7, 0x80000000, R8, 0x48, !PT ;  /* 0x8000000007007812 */ /* 0x000fc800078e4808 */
[----:B------:R-:W-:Y:S01]  /*0860*/  LOP3.LUT R0, R0, 0x7f800000, RZ, 0xfc, !PT ;  /* 0x7f80000000007812 */ /* 0x000fe200078efcff */
[----:B------:R-:W-:Y:S06]  /*0870*/  BRA `(.L_x_14) ;  /* 0x0000000000147947 */ /* 0x000fec0003800000 */
.L_x_8:
[----:B------:R-:W-:Y:S01]  /*0880*/  LOP3.LUT R0, R7, 0x80000000, R8, 0x48, !PT ;  /* 0x8000000007007812 */ /* 0x000fe200078e4808 */
[----:B------:R-:W-:Y:S06]  /*0890*/  BRA `(.L_x_14) ;  /* 0x00000000000c7947 */ /* 0x000fec0003800000 */
.L_x_7:
[----:B------:R-:W0:Y:S01]  /*08a0*/  MUFU.RSQ R0, -QNAN ;  /* 0xffc0000000007908 */ /* 0x000e220000001400 */
[----:B------:R-:W-:Y:S05]  /*08b0*/  BRA `(.L_x_14) ;  /* 0x0000000000047947 */ /* 0x000fea0003800000 */
.L_x_6:
[----:B------:R-:W-:-:S07]  /*08c0*/  FADD.FTZ R0, R0, R3 ;  /* 0x0000000300007221 */ /* 0x000fce0000010000 */
.L_x_14:
[----:B------:R-:W-:Y:S05]  /*08d0*/  BSYNC.RECONVERGENT B2 ;  /* 0x0000000000027941 */ /* 0x000fea0003800200 */
.L_x_4:
[----:B------:R-:W-:-:S04]  /*08e0*/  IMAD.MOV.U32 R5, RZ, RZ, 0x0 ;  /* 0x00000000ff057424 */ /* 0x000fc800078e00ff */
[----:B0-----:R-:W-:Y:S05]  /*08f0*/  RET.REL.NODEC R4 `(_Z19collectCoeffsKernelPfS_Pi) ;  /* 0xfffffff404c07950 */ /* 0x001fea0003c3ffff */
.L_x_15:
[----:B------:R-:W-:-:S00]  /*0900*/  BRA `(.L_x_15) ;  /* 0xfffffffc00fc7947 */ /* 0x000fc0000383ffff */
[----:B------:R-:W-:-:S00]  /*0910*/  NOP ;  /* 0x0000000000007918 */ /* 0x000fc00000000000 */
        /* <DEDUP_REMOVED lines=14> */
.L_x_21:


//--------------------- .text._Z17findSwapRowKernelPfPiS0_ --------------------------
	.section	.text._Z17findSwapRowKernelPfPiS0_,"ax",@progbits
	.align	128
        .global         _Z17findSwapRowKernelPfPiS0_
        .type           _Z17findSwapRowKernelPfPiS0_,@function
        .size           _Z17findSwapRowKernelPfPiS0_,(.L_x_23 - _Z17findSwapRowKernelPfPiS0_)
        .other          _Z17findSwapRowKernelPfPiS0_,@"STO_CUDA_ENTRY STV_DEFAULT"
_Z17findSwapRowKernelPfPiS0_:
.text._Z17findSwapRowKernelPfPiS0_:
[----:B------:R-:W-:Y:S08]  /*0000*/  LDC R1, c[0x0][0x37c] ;  /* 0x0000df00ff017b82 */ /* 0x000ff00000000800 */
[----:B------:R-:W0:Y:S01]  /*0010*/  LDC.64 R2, c[0x0][0x388] ;  /* 0x0000e200ff027b82 */ /* 0x000e220000000a00 */
[----:B------:R-:W0:Y:S02]  /*0020*/  LDCU.64 UR4, c[0x0][0x358] ;  /* 0x00006b00ff0477ac */ /* 0x000e240008000a00 */
[----:B0-----:R-:W2:Y:S01]  /*0030*/  LDG.E R0, desc[UR4][R2.64] ;  /* 0x0000000402007981 */ /* 0x001ea2000c1e1900 */
[----:B------:R-:W-:-:S02]  /*0040*/  MOV R5, 0xffffffff ;  /* 0xffffffff00057802 */ /* 0x000fc40000000f00 */
[----:B--2---:R-:W-:-:S13]  /*0050*/  ISETP.GT.AND P0, PT, R0, 0x7cf, PT ;  /* 0x000007cf0000780c */ /* 0x004fda0003f04270 */
[----:B------:R-:W-:Y:S05]  /*0060*/  @P0 BRA `(.L_x_16) ;  /* 0x00000000003c0947 */ /* 0x000fea0003800000 */
[----:B------:R-:W0:Y:S01]  /*0070*/  LDC.64 R6, c[0x0][0x380] ;  /* 0x0000e000ff067b82 */ /* 0x000e220000000a00 */
[----:B------:R-:W-:-:S07]  /*0080*/  MOV R9, R0 ;  /* 0x0000000000097202 */ /* 0x000fce0000000f00 */
.L_x_17:
[----:B------:R-:W-:-:S04]  /*0090*/  IMAD R3, R9, 0x7d0, R0 ;  /* 0x000007d009037824 */ /* 0x000fc800078e0200 */
[----:B0-----:R-:W-:-:S06]  /*00a0*/  IMAD.WIDE R2, R3, 0x4, R6 ;  /* 0x0000000403027825 */ /* 0x001fcc00078e0206 */
[----:B------:R-:W2:Y:S01]  /*00b0*/  LDG.E R2, desc[UR4][R2.64] ;  /* 0x0000000402027981 */ /* 0x000ea2000c1e1900 */
[----:B------:R-:W-:Y:S01]  /*00c0*/  UMOV UR6, 0xa0b5ed8d ;  /* 0xa0b5ed8d00067882 */ /* 0x000fe20000000000 */
[----:B------:R-:W-:Y:S01]  /*00d0*/  UMOV UR7, 0x3eb0c6f7 ;  /* 0x3eb0c6f700077882 */ /* 0x000fe20000000000 */
[----:B--2---:R-:W0:Y:S02]  /*00e0*/  F2F.F64.F32 R4, |R2| ;  /* 0x4000000200047310 */ /* 0x004e240000201800 */
[----:B0-----:R-:W-:Y:S01]  /*00f0*/  DSETP.GT.AND P0, PT, R4, UR6, PT ;  /* 0x0000000604007e2a */ /* 0x001fe2000bf04000 */
[----:B------:R-:W-:-:S13]  /*0100*/  IMAD.MOV.U32 R5, RZ, RZ, R9 ;  /* 0x000000ffff057224 */ /* 0x000fda00078e0009 */
[----:B------:R-:W-:Y:S05]  /*0110*/  @P0 BRA `(.L_x_16) ;  /* 0x0000000000100947 */ /* 0x000fea0003800000 */
[----:B------:R-:W-:-:S04]  /*0120*/  IADD3 R9, PT, PT, R9, 0x1, RZ ;  /* 0x0000000109097810 */ /* 0x000fc80007ffe0ff */
[----:B------:R-:W-:-:S13]  /*0130*/  ISETP.NE.AND P0, PT, R9, 0x7d0, PT ;  /* 0x000007d00900780c */ /* 0x000fda0003f05270 */
[----:B------:R-:W-:Y:S05]  /*0140*/  @P0 BRA `(.L_x_17) ;  /* 0xfffffffc00d00947 */ /* 0x000fea000383ffff */
[----:B------:R-:W-:-:S07]  /*0150*/  IMAD.MOV.U32 R5, RZ, RZ, -0x1 ;  /* 0xffffffffff057424 */ /* 0x000fce00078e00ff */
.L_x_16:
[----:B------:R-:W0:Y:S02]  /*0160*/  LDC.64 R2, c[0x0][0x390] ;  /* 0x0000e400ff027b82 */ /* 0x000e240000000a00 */
[----:B0-----:R-:W-:Y:S01]  /*0170*/  STG.E desc[UR4][R2.64], R5 ;  /* 0x0000000502007986 */ /* 0x001fe2000c101904 */
[----:B------:R-:W-:Y:S05]  /*0180*/  EXIT ;  /* 0x000000000000794d */ /* 0x000fea0003800000 */
.L_x_18:
        /* <DEDUP_REMOVED lines=15> */
.L_x_23:


//--------------------- .text._Z14swapRowsKernelPfS_ --------------------------
	.section	.text._Z14swapRowsKernelPfS_,"ax",@progbits
	.align	128
        .global         _Z14swapRowsKernelPfS_
        .type           _Z14swapRowsKernelPfS_,@function
        .size           _Z14swapRowsKernelPfS_,(.L_x_24 - _Z14swapRowsKernelPfS_)
        .other          _Z14swapRowsKernelPfS_,@"STO_CUDA_ENTRY STV_DEFAULT"
_Z14swapRowsKernelPfS_:
.text._Z14swapRowsKernelPfS_:
        /* <DEDUP_REMOVED lines=8> */
[----:B------:R-:W1:Y:S07]  /*0080*/  LDCU.64 UR4, c[0x0][0x358] ;  /* 0x00006b00ff0477ac */ /* 0x000e6e0008000a00 */
[----:B------:R-:W2:Y:S01]  /*0090*/  LDC.64 R2, c[0x0][0x380] ;  /* 0x0000e000ff027b82 */ /* 0x000ea20000000a00 */
[----:B0-----:R-:W-:-:S05]  /*00a0*/  IMAD.WIDE R4, R7, 0x4, R4 ;  /* 0x0000000407047825 */ /* 0x001fca00078e0204 */
[----:B-1----:R-:W3:Y:S01]  /*00b0*/  LDG.E R9, desc[UR4][R4.64] ;  /* 0x0000000404097981 */ /* 0x002ee2000c1e1900 */
[----:B--2---:R-:W-:-:S05]  /*00c0*/  IMAD.WIDE R2, R7, 0x4, R2 ;  /* 0x0000000407027825 */ /* 0x004fca00078e0202 */
[----:B------:R-:W2:Y:S04]  /*00d0*/  LDG.E R7, desc[UR4][R2.64] ;  /* 0x0000000402077981 */ /* 0x000ea8000c1e1900 */
[----:B---3--:R-:W-:Y:S04]  /*00e0*/  STG.E desc[UR4][R2.64], R9 ;  /* 0x0000000902007986 */ /* 0x008fe8000c101904 */
[----:B--2---:R-:W-:Y:S01]  /*00f0*/  STG.E desc[UR4][R4.64], R7 ;  /* 0x0000000704007986 */ /* 0x004fe2000c101904 */
[----:B------:R-:W-:Y:S05]  /*0100*/  EXIT ;  /* 0x000000000000794d */ /* 0x000fea0003800000 */
.L_x_19:
        /* <DEDUP_REMOVED lines=15> */
.L_x_24:


//--------------------- .text._Z11saxpyKernelPfS_S_ --------------------------
	.section	.text._Z11saxpyKernelPfS_S_,"ax",@progbits
	.align	128
        .global         _Z11saxpyKernelPfS_S_
        .type           _Z11saxpyKernelPfS_S_,@function
        .size           _Z11saxpyKernelPfS_S_,(.L_x_25 - _Z11saxpyKernelPfS_S_)
        .other          _Z11saxpyKernelPfS_S_,@"STO_CUDA_ENTRY STV_DEFAULT"
_Z11saxpyKernelPfS_S_:
.text._Z11saxpyKernelPfS_S_:
        /* <DEDUP_REMOVED lines=8> */
[----:B------:R-:W-:Y:S01]  /*0080*/  IMAD.HI R0, R9, 0x10624dd3, RZ ;  /* 0x10624dd309007827 */ /* 0x000fe200078e02ff */
[----:B------:R-:W1:Y:S04]  /*0090*/  LDCU.64 UR4, c[0x0][0x358] ;  /* 0x00006b00ff0477ac */ /* 0x000e680008000a00 */
[----:B------:R-:W-:Y:S02]  /*00a0*/  SHF.R.U32.HI R11, RZ, 0x1f, R0 ;  /* 0x0000001fff0b7819 */ /* 0x000fe40000011600 */
[----:B------:R-:W2:Y:S02]  /*00b0*/  LDC.64 R2, c[0x0][0x380] ;  /* 0x0000e000ff027b82 */ /* 0x000ea40000000a00 */
[----:B------:R-:W-:-:S06]  /*00c0*/  LEA.HI.SX32 R11, R0, R11, 0x19 ;  /* 0x0000000b000b7211 */ /* 0x000fcc00078fcaff */
[----:B------:R-:W3:Y:S01]  /*00d0*/  LDC.64 R6, c[0x0][0x390] ;  /* 0x0000e400ff067b82 */ /* 0x000ee20000000a00 */
[----:B0-----:R-:W-:-:S06]  /*00e0*/  IMAD.WIDE R4, R9, 0x4, R4 ;  /* 0x0000000409047825 */ /* 0x001fcc00078e0204 */
[----:B-1----:R-:W4:Y:S01]  /*00f0*/  LDG.E R5, desc[UR4][R4.64] ;  /* 0x0000000404057981 */ /* 0x002f22000c1e1900 */
[----:B--2---:R-:W-:-:S06]  /*0100*/  IMAD.WIDE R2, R11, 0x4, R2 ;  /* 0x000000040b027825 */ /* 0x004fcc00078e0202 */
[----:B------:R-:W4:Y:S01]  /*0110*/  LDG.E R2, desc[UR4][R2.64] ;  /* 0x0000000402027981 */ /* 0x000f22000c1e1900 */
[----:B---3--:R-:W-:-:S05]  /*0120*/  IMAD.WIDE R6, R9, 0x4, R6 ;  /* 0x0000000409067825 */ /* 0x008fca00078e0206 */
[----:B------:R-:W4:Y:S02]  /*0130*/  LDG.E R9, desc[UR4][R6.64] ;  /* 0x0000000406097981 */ /* 0x000f24000c1e1900 */
[----:B----4-:R-:W-:-:S05]  /*0140*/  FFMA R9, -R2, R5, R9 ;  /* 0x0000000502097223 */ /* 0x010fca0000000109 */
[----:B------:R-:W-:Y:S01]  /*0150*/  STG.E desc[UR4][R6.64], R9 ;  /* 0x0000000906007986 */ /* 0x000fe2000c101904 */
[----:B------:R-:W-:Y:S05]  /*0160*/  EXIT ;  /* 0x000000000000794d */ /* 0x000fea0003800000 */
.L_x_20:
        /* <DEDUP_REMOVED lines=9> */
.L_x_25:


//--------------------- .nv.shared.reserved.0     --------------------------
	.section	.nv.shared.reserved.0,"aw",@nobits
	.weak		__nv_reservedSMEM_offset_0_alias
	.size		__nv_reservedSMEM_offset_0_alias, 0, 64
	.other		__nv_reservedSMEM_offset_0_alias,@"STO_CUDA_RESERVED_SHARED STV_DEFAULT"
__nv_reservedSMEM_offset_0_alias:
	.zero		0
	.zero		64


//--------------------- .nv.constant0._Z19collectCoeffsKernelPfS_Pi --------------------------
	.section	.nv.constant0._Z19collectCoeffsKernelPfS_Pi,"a",@progbits
	.sectionflags	@""
	.align	4
.nv.constant0._Z19collectCoeffsKernelPfS_Pi:
	.zero		920


//--------------------- .nv.constant0._Z17findSwapRowKernelPfPiS0_ --------------------------
	.section	.nv.constant0._Z17findSwapRowKernelPfPiS0_,"a",@progbits
	.sectionflags	@""
	.align	4
.nv.constant0._Z17findSwapRowKernelPfPiS0_:
	.zero		920


//--------------------- .nv.constant0._Z14swapRowsKernelPfS_ --------------------------
	.section	.nv.constant0._Z14swapRowsKernelPfS_,"a",@progbits
	.sectionflags	@""
	.align	4
.nv.constant0._Z14swapRowsKernelPfS_:
	.zero		912


//--------------------- .nv.constant0._Z11saxpyKernelPfS_S_ --------------------------
	.section	.nv.constant0._Z11saxpyKernelPfS_S_,"a",@progbits
	.sectionflags	@""
	.align	4
.nv.constant0._Z11saxpyKernelPfS_S_:
	.zero		920


//--------------------- SYMBOLS --------------------------

	.type		.nv.reservedSmem.offset0,@object
	.size		.nv.reservedSmem.offset0,0x4
